	.headerflags	@"EF_CUDA_TEXMODE_UNIFIED EF_CUDA_64BIT_ADDRESS EF_CUDA_ACCELERATORS EF_CUDA_SM90 EF_CUDA_VIRTUAL_SM(EF_CUDA_SM90)"
	.elftype	@"ET_EXEC"


//--------------------- .nv.info                  --------------------------
	.section	.nv.info,"",@"SHT_CUDA_INFO"
	.align	4


	//----- nvinfo : EIATTR_REGCOUNT
	.align		4
        /*0000*/ 	.byte	0x04, 0x2f
        /*0002*/ 	.short	(.L_3 - .L_2)
	.align		4
.L_2:
        /*0004*/ 	.word	index@(triton_poi_fused__native_batch_norm_legit_no_training_relu_2)
        /*0008*/ 	.word	0x00000012


	//----- nvinfo : EIATTR_MIN_STACK_SIZE
	.align		4
.L_3:
        /*000c*/ 	.byte	0x04, 0x12
        /*000e*/ 	.short	(.L_5 - .L_4)
	.align		4
.L_4:
        /*0010*/ 	.word	index@(triton_poi_fused__native_batch_norm_legit_no_training_relu_2)
        /*0014*/ 	.word	0x00000000


	//----- nvinfo : EIATTR_FRAME_SIZE
	.align		4
.L_5:
        /*0018*/ 	.byte	0x04, 0x11
        /*001a*/ 	.short	(.L_7 - .L_6)
	.align		4
.L_6:
        /*001c*/ 	.word	index@(triton_poi_fused__native_batch_norm_legit_no_training_relu_2)
        /*0020*/ 	.word	0x00000000


	//----- nvinfo : EIATTR_MIN_STACK_SIZE
	.align		4
.L_7:
        /*0024*/ 	.byte	0x04, 0x12
        /*0026*/ 	.short	(.L_9 - .L_8)
	.align		4
.L_8:
        /*0028*/ 	.word	index@(triton_poi_fused__native_batch_norm_legit_no_training_relu_2)
        /*002c*/ 	.word	0x00000000
.L_9:


//--------------------- .nv.info.triton_poi_fused__native_batch_norm_legit_no_training_relu_2 --------------------------
	.section	.nv.info.triton_poi_fused__native_batch_norm_legit_no_training_relu_2,"",@"SHT_CUDA_INFO"
	.sectionflags	@""
	.align	4


	//----- nvinfo : EIATTR_CUDA_API_VERSION
	.align		4
        /*0000*/ 	.byte	0x04, 0x37
        /*0002*/ 	.short	(.L_11 - .L_10)
.L_10:
        /*0004*/ 	.word	0x0000007c


	//----- nvinfo : EIATTR_KPARAM_INFO
	.align		4
.L_11:
        /*0008*/ 	.byte	0x04, 0x17
        /*000a*/ 	.short	(.L_13 - .L_12)
.L_12:
        /*000c*/ 	.word	0x00000000
        /*0010*/ 	.short	0x0006
        /*0012*/ 	.short	0x0030
        /*0014*/ 	.byte	0x00, 0xf0, 0x11, 0x00


	//----- nvinfo : EIATTR_KPARAM_INFO
	.align		4
.L_13:
        /*0018*/ 	.byte	0x04, 0x17
        /*001a*/ 	.short	(.L_15 - .L_14)
.L_14:
        /*001c*/ 	.word	0x00000000
        /*0020*/ 	.short	0x0005
        /*0022*/ 	.short	0x0028
        /*0024*/ 	.byte	0x00, 0xf4, 0x21, 0x00


	//----- nvinfo : EIATTR_KPARAM_INFO
	.align		4
.L_15:
        /*0028*/ 	.byte	0x04, 0x17
        /*002a*/ 	.short	(.L_17 - .L_16)
.L_16:
        /*002c*/ 	.word	0x00000000
        /*0030*/ 	.short	0x0004
        /*0032*/ 	.short	0x0020
        /*0034*/ 	.byte	0x00, 0xf4, 0x21, 0x00


	//----- nvinfo : EIATTR_KPARAM_INFO
	.align		4
.L_17:
        /*0038*/ 	.byte	0x04, 0x17
        /*003a*/ 	.short	(.L_19 - .L_18)
.L_18:
        /*003c*/ 	.word	0x00000000
        /*0040*/ 	.short	0x0003
        /*0042*/ 	.short	0x0018
        /*0044*/ 	.byte	0x00, 0xf4, 0x21, 0x00


	//----- nvinfo : EIATTR_KPARAM_INFO
	.align		4
.L_19:
        /*0048*/ 	.byte	0x04, 0x17
        /*004a*/ 	.short	(.L_21 - .L_20)
.L_20:
        /*004c*/ 	.word	0x00000000
        /*0050*/ 	.short	0x0002
        /*0052*/ 	.short	0x0010
        /*0054*/ 	.byte	0x00, 0xf4, 0x21, 0x00


	//----- nvinfo : EIATTR_KPARAM_INFO
	.align		4
.L_21:
        /*0058*/ 	.byte	0x04, 0x17
        /*005a*/ 	.short	(.L_23 - .L_22)
.L_22:
        /*005c*/ 	.word	0x00000000
        /*0060*/ 	.short	0x0001
        /*0062*/ 	.short	0x0008
        /*0064*/ 	.byte	0x00, 0xf4, 0x21, 0x00


	//----- nvinfo : EIATTR_KPARAM_INFO
	.align		4
.L_23:
        /*0068*/ 	.byte	0x04, 0x17
        /*006a*/ 	.short	(.L_25 - .L_24)
.L_24:
        /*006c*/ 	.word	0x00000000
        /*0070*/ 	.short	0x0000
        /*0072*/ 	.short	0x0000
        /*0074*/ 	.byte	0x00, 0xf4, 0x21, 0x00


	//----- nvinfo : EIATTR_SPARSE_MMA_MASK
	.align		4
.L_25:
        /*0078*/ 	.byte	0x03, 0x50
        /*007a*/ 	.short	0x0000


	//----- nvinfo : EIATTR_MAXREG_COUNT
	.align		4
        /*007c*/ 	.byte	0x03, 0x1b
        /*007e*/ 	.short	0x00ff


	//----- nvinfo : EIATTR_EXIT_INSTR_OFFSETS
	.align		4
        /*0080*/ 	.byte	0x04, 0x1c
        /*0082*/ 	.short	(.L_27 - .L_26)


	//   ....[0]....
.L_26:
        /*0084*/ 	.word	0x000003d0


	//----- nvinfo : EIATTR_REQNTID
	.align		4
.L_27:
        /*0088*/ 	.byte	0x04, 0x10
        /*008a*/ 	.short	(.L_29 - .L_28)
.L_28:
        /*008c*/ 	.word	0x00000100
        /*0090*/ 	.word	0x00000001
        /*0094*/ 	.word	0x00000001


	//----- nvinfo : EIATTR_CBANK_PARAM_SIZE
	.align		4
.L_29:
        /*0098*/ 	.byte	0x03, 0x19
        /*009a*/ 	.short	0x0034


	//----- nvinfo : EIATTR_PARAM_CBANK
	.align		4
        /*009c*/ 	.byte	0x04, 0x0a
        /*009e*/ 	.short	(.L_31 - .L_30)
	.align		4
.L_30:
        /*00a0*/ 	.word	index@(.nv.constant0.triton_poi_fused__native_batch_norm_legit_no_training_relu_2)
        /*00a4*/ 	.short	0x0210
        /*00a6*/ 	.short	0x0034


	//----- nvinfo : EIATTR_SW_WAR
	.align		4
.L_31:
        /*00a8*/ 	.byte	0x04, 0x36
        /*00aa*/ 	.short	(.L_33 - .L_32)
.L_32:
        /*00ac*/ 	.word	0x00000008
.L_33:


//--------------------- .nv.callgraph             --------------------------
	.section	.nv.callgraph,"",@"SHT_CUDA_CALLGRAPH"
	.align	4
	.sectionentsize	8
	.align		4
        /*0000*/ 	.word	0x00000000
	.align		4
        /*0004*/ 	.word	0xffffffff
	.align		4
        /*0008*/ 	.word	0x00000000
	.align		4
        /*000c*/ 	.word	0xfffffffe
	.align		4
        /*0010*/ 	.word	0x00000000
	.align		4
        /*0014*/ 	.word	0xfffffffd
	.align		4
        /*0018*/ 	.word	0x00000000
	.align		4
        /*001c*/ 	.word	0xfffffffc


//--------------------- .nv.constant4             --------------------------
	.section	.nv.constant4,"a",@progbits
	.align	8
	.align		8
.nv.constant4:
        /*0000*/ 	.dword	_$_str
	.align		8
        /*0008*/ 	.dword	_$_str_$_2


//--------------------- .text.triton_poi_fused__native_batch_norm_legit_no_training_relu_2 --------------------------
	.section	.text.triton_poi_fused__native_batch_norm_legit_no_training_relu_2,"ax",@progbits
	.align	128
        .global         triton_poi_fused__native_batch_norm_legit_no_training_relu_2
        .type           triton_poi_fused__native_batch_norm_legit_no_training_relu_2,@function
        .size           triton_poi_fused__native_batch_norm_legit_no_training_relu_2,(.L_x_1 - triton_poi_fused__native_batch_norm_legit_no_training_relu_2)
        .other          triton_poi_fused__native_batch_norm_legit_no_training_relu_2,@"STO_CUDA_ENTRY STV_DEFAULT"
triton_poi_fused__native_batch_norm_legit_no_training_relu_2:
.text.triton_poi_fused__native_batch_norm_legit_no_training_relu_2:
[----:B------:R-:W-:Y:S01]  /*0000*/  LDC R1, c[0x0][0x28] ;  /* 0x00000a00ff017b82 */ /* 0x000fe20000000800 */
[----:B------:R-:W1:Y:S07]  /*0010*/  S2R R0, SR_TID.X ;  /* 0x0000000000007919 */ /* 0x000e6e0000002100 */
[----:B------:R-:W2:Y:S01]  /*0020*/  LDC.64 R2, c[0x0][0x220] ;  /* 0x00008800ff027b82 */ /* 0x000ea20000000a00 */
[----:B------:R-:W-:Y:S01]  /*0030*/  ULDC.64 UR4, c[0x0][0x208] ;  /* 0x0000820000047ab9 */ /* 0x000fe20000000a00 */
[----:B------:R-:W3:Y:S06]  /*0040*/  S2R R7, SR_CTAID.X ;  /* 0x0000000000077919 */ /* 0x000eec0000002500 */
[----:B------:R-:W4:Y:S08]  /*0050*/  LDC.64 R8, c[0x0][0x228] ;  /* 0x00008a00ff087b82 */ /* 0x000f300000000a00 */
[----:B------:R-:W5:Y:S01]  /*0060*/  LDC.64 R10, c[0x0][0x230] ;  /* 0x00008c00ff0a7b82 */ /* 0x000f620000000a00 */
[----:B-1----:R-:W-:-:S02]  /*0070*/  SHF.L.U32 R0, R0, 0x1, RZ ;  /* 0x0000000100007819 */ /* 0x002fc400000006ff */
[----:B---3--:R-:W-:Y:S02]  /*0080*/  SHF.R.S32.HI R5, RZ, 0x16, R7 ;  /* 0x00000016ff057819 */ /* 0x008fe40000011407 */
[----:B------:R-:W-:Y:S02]  /*0090*/  LOP3.LUT R0, R0, 0x1fe, RZ, 0xc0, !PT ;  /* 0x000001fe00007812 */ /* 0x000fe400078ec0ff */
[----:B------:R-:W-:Y:S02]  /*00a0*/  SGXT R5, R5, 0x1 ;  /* 0x000000010505781a */ /* 0x000fe40000000200 */
[----:B------:R-:W-:Y:S02]  /*00b0*/  LEA R0, R7, R0, 0x9 ;  /* 0x0000000007007211 */ /* 0x000fe400078e48ff */
[----:B------:R-:W1:Y:S02]  /*00c0*/  LDC.64 R6, c[0x0][0x218] ;  /* 0x00008600ff067b82 */ /* 0x000e640000000a00 */
[----:B------:R-:W-:-:S04]  /*00d0*/  LEA.HI R5, R5, R0, RZ, 0x7 ;  /* 0x0000000005057211 */ /* 0x000fc800078f38ff */
[----:B------:R-:W-:-:S04]  /*00e0*/  LOP3.LUT R5, R5, 0xffffff80, RZ, 0xc0, !PT ;  /* 0xffffff8005057812 */ /* 0x000fc800078ec0ff */
[----:B------:R-:W-:Y:S02]  /*00f0*/  IADD3 R13, R0, -R5, RZ ;  /* 0x80000005000d7210 */ /* 0x000fe40007ffe0ff */
[----:B------:R-:W3:Y:S03]  /*0100*/  LDC.64 R4, c[0x0][0x210] ;  /* 0x00008400ff047b82 */ /* 0x000ee60000000a00 */
[----:B--2---:R-:W-:-:S06]  /*0110*/  IMAD.WIDE R2, R13, 0x4, R2 ;  /* 0x000000040d027825 */ /* 0x004fcc00078e0202 */
[----:B------:R-:W2:Y:S01]  /*0120*/  LDG.E.EL.64 R2, desc[UR4][R2.64] ;  /* 0x0000000402027981 */ /* 0x000ea2000c2e1b00 */
[----:B-1----:R-:W-:-:S04]  /*0130*/  IMAD.WIDE R6, R13, 0x4, R6 ;  /* 0x000000040d067825 */ /* 0x002fc800078e0206 */
[C---:B----4-:R-:W-:Y:S02]  /*0140*/  IMAD.WIDE R8, R13.reuse, 0x4, R8 ;  /* 0x000000040d087825 */ /* 0x050fe400078e0208 */
[----:B------:R-:W4:Y:S02]  /*0150*/  LDG.E.EL.64 R6, desc[UR4][R6.64] ;  /* 0x0000000406067981 */ /* 0x000f24000c2e1b00 */
[----:B-----5:R-:W-:Y:S02]  /*0160*/  IMAD.WIDE R10, R13, 0x4, R10 ;  /* 0x000000040d0a7825 */ /* 0x020fe400078e020a */
[----:B------:R-:W5:Y:S02]  /*0170*/  LDG.E.EL.64 R8, desc[UR4][R8.64] ;  /* 0x0000000408087981 */ /* 0x000f64000c2e1b00 */
[----:B---3--:R-:W-:Y:S02]  /*0180*/  IMAD.WIDE R4, R0, 0x4, R4 ;  /* 0x0000000400047825 */ /* 0x008fe400078e0204 */
[----:B------:R-:W5:Y:S04]  /*0190*/  LDG.E.EL.64 R10, desc[UR4][R10.64] ;  /* 0x000000040a0a7981 */ /* 0x000f68000c2e1b00 */
[----:B------:R-:W4:Y:S01]  /*01a0*/  LDG.E.64 R4, desc[UR4][R4.64] ;  /* 0x0000000404047981 */ /* 0x000f22000c1e1b00 */
[----:B------:R-:W-:Y:S01]  /*01b0*/  HFMA2.MMA R14, -RZ, RZ, 1.625, 0 ;  /* 0x3e800000ff0e7435 */ /* 0x000fe200000001ff */
[----:B--2---:R-:W-:Y:S01]  /*01c0*/  FADD R2, R2, 9.9999997473787516356e-06 ;  /* 0x3727c5ac02027421 */ /* 0x004fe20000000000 */
[----:B------:R-:W-:-:S03]  /*01d0*/  FADD R3, R3, 9.9999997473787516356e-06 ;  /* 0x3727c5ac03037421 */ /* 0x000fc60000000000 */
[----:B------:R-:W1:Y:S08]  /*01e0*/  MUFU.SQRT R12, R2 ;  /* 0x00000002000c7308 */ /* 0x000e700000002000 */
[----:B------:R2:W3:Y:S01]  /*01f0*/  MUFU.SQRT R13, R3 ;  /* 0x00000003000d7308 */ /* 0x0004e20000002000 */
[C---:B-1----:R-:W-:Y:S02]  /*0200*/  FSETP.GT.AND P0, PT, R12.reuse, 8.50705917302346158658e+37, PT ;  /* 0x7e8000000c00780b */ /* 0x042fe40003f04000 */
[----:B------:R-:W-:Y:S01]  /*0210*/  FSETP.GEU.AND P2, PT, R12, 1.175494350822287508e-38, PT ;  /* 0x008000000c00780b */ /* 0x000fe20003f4e000 */
[----:B--2---:R-:W1:Y:S01]  /*0220*/  LDC.64 R2, c[0x0][0x238] ;  /* 0x00008e00ff027b82 */ /* 0x004e620000000a00 */
[----:B---3--:R-:W-:-:S02]  /*0230*/  FSETP.GT.AND P1, PT, R13, 8.50705917302346158658e+37, PT ;  /* 0x7e8000000d00780b */ /* 0x008fc40003f24000 */
[----:B------:R-:W-:-:S07]  /*0240*/  FSETP.GEU.AND P3, PT, R13, 1.175494350822287508e-38, PT ;  /* 0x008000000d00780b */ /* 0x000fce0003f6e000 */
[----:B------:R-:W-:-:S04]  /*0250*/  @P0 FMUL R12, R12, 0.25 ;  /* 0x3e8000000c0c0820 */ /* 0x000fc80000400000 */
[----:B------:R-:W-:Y:S01]  /*0260*/  @!P2 FMUL R12, R12, 16777216 ;  /* 0x4b8000000c0ca820 */ /* 0x000fe20000400000 */
[----:B------:R-:W-:-:S04]  /*0270*/  @P1 FMUL R13, R13, 0.25 ;  /* 0x3e8000000d0d1820 */ /* 0x000fc80000400000 */
[----:B------:R-:W-:Y:S01]  /*0280*/  @!P3 FMUL R13, R13, 16777216 ;  /* 0x4b8000000d0db820 */ /* 0x000fe20000400000 */
[----:B------:R-:W2:Y:S01]  /*0290*/  MUFU.RCP R12, R12 ;  /* 0x0000000c000c7308 */ /* 0x000ea20000001000 */
[----:B------:R-:W-:-:S07]  /*02a0*/  FSEL R15, R14, 1, P0 ;  /* 0x3f8000000e0f7808 */ /* 0x000fce0000000000 */
[----:B------:R-:W3:Y:S01]  /*02b0*/  MUFU.RCP R13, R13 ;  /* 0x0000000d000d7308 */ /* 0x000ee20000001000 */
[----:B------:R-:W-:Y:S01]  /*02c0*/  FSEL R14, R14, 1, P1 ;  /* 0x3f8000000e0e7808 */ /* 0x000fe20000800000 */
[----:B------:R-:W-:-:S04]  /*02d0*/  @!P2 FMUL R15, R15, 16777216 ;  /* 0x4b8000000f0fa820 */ /* 0x000fc80000400000 */
[----:B------:R-:W-:Y:S01]  /*02e0*/  @!P3 FMUL R14, R14, 16777216 ;  /* 0x4b8000000e0eb820 */ /* 0x000fe20000400000 */
[----:B----4-:R-:W-:Y:S01]  /*02f0*/  FADD R5, R5, -R7 ;  /* 0x8000000705057221 */ /* 0x010fe20000000000 */
[----:B------:R-:W-:Y:S01]  /*0300*/  FADD R4, R4, -R6 ;  /* 0x8000000604047221 */ /* 0x000fe20000000000 */
[----:B--2---:R-:W-:Y:S01]  /*0310*/  FMUL R15, R12, R15 ;  /* 0x0000000f0c0f7220 */ /* 0x004fe20000400000 */
[----:B---3--:R-:W-:-:S03]  /*0320*/  FMUL R14, R13, R14 ;  /* 0x0000000e0d0e7220 */ /* 0x008fc60000400000 */
[----:B------:R-:W-:Y:S01]  /*0330*/  FMUL R15, R4, R15 ;  /* 0x0000000f040f7220 */ /* 0x000fe20000400000 */
[----:B------:R-:W-:-:S03]  /*0340*/  FMUL R14, R5, R14 ;  /* 0x0000000e050e7220 */ /* 0x000fc60000400000 */
[----:B-----5:R-:W-:Y:S01]  /*0350*/  FFMA R8, R8, R15, R10 ;  /* 0x0000000f08087223 */ /* 0x020fe2000000000a */
[----:B------:R-:W-:-:S04]  /*0360*/  FFMA R9, R9, R14, R11 ;  /* 0x0000000e09097223 */ /* 0x000fc8000000000b */
[----:B------:R-:W-:Y:S02]  /*0370*/  FSETP.GEU.AND P0, PT, R8, RZ, PT ;  /* 0x000000ff0800720b */ /* 0x000fe40003f0e000 */
[C---:B------:R-:W-:Y:S01]  /*0380*/  FSETP.GEU.AND P1, PT, R9.reuse, RZ, PT ;  /* 0x000000ff0900720b */ /* 0x040fe20003f2e000 */
[----:B-1----:R-:W-:Y:S01]  /*0390*/  IMAD.WIDE R2, R0, 0x4, R2 ;  /* 0x0000000400027825 */ /* 0x002fe200078e0202 */
[----:B------:R-:W-:Y:S02]  /*03a0*/  FSEL R8, R8, RZ, P0 ;  /* 0x000000ff08087208 */ /* 0x000fe40000000000 */
[----:B------:R-:W-:-:S05]  /*03b0*/  FSEL R9, R9, RZ, P1 ;  /* 0x000000ff09097208 */ /* 0x000fca0000800000 */
[----:B------:R-:W-:Y:S01]  /*03c0*/  STG.E.64 desc[UR4][R2.64], R8 ;  /* 0x0000000802007986 */ /* 0x000fe2000c101b04 */
[----:B------:R-:W-:Y:S05]  /*03d0*/  EXIT ;  /* 0x000000000000794d */ /* 0x000fea0003800000 */
.L_x_0:
[----:B------:R-:W-:-:S00]  /*03e0*/  BRA `(.L_x_0) ;  /* 0xfffffffc00fc7947 */ /* 0x000fc0000383ffff */
[----:B------:R-:W-:-:S00]  /*03f0*/  NOP ;  /* 0x0000000000007918 */ /* 0x000fc00000000000 */
        /* <DEDUP_REMOVED lines=8> */
.L_x_1:


//--------------------- .nv.global.init           --------------------------
	.section	.nv.global.init,"aw",@progbits
.nv.global.init:
	.type		_$_str,@object
	.size		_$_str,(_$_str_$_2 - _$_str)
_$_str:
        /*0000*/ 	.byte	0x5f, 0x5f, 0x43, 0x55, 0x44, 0x41, 0x5f, 0x46, 0x54, 0x5a, 0x00
	.type		_$_str_$_2,@object
	.size		_$_str_$_2,(.L_1 - _$_str_$_2)
_$_str_$_2:
        /*000b*/ 	.byte	0x5f, 0x5f, 0x43, 0x55, 0x44, 0x41, 0x5f, 0x50, 0x52, 0x45, 0x43, 0x5f, 0x53, 0x51, 0x52, 0x54
        /*001b*/ 	.byte	0x00
.L_1:


//--------------------- .nv.constant0.triton_poi_fused__native_batch_norm_legit_no_training_relu_2 --------------------------
	.section	.nv.constant0.triton_poi_fused__native_batch_norm_legit_no_training_relu_2,"a",@progbits
	.sectionflags	@""
	.align	4
.nv.constant0.triton_poi_fused__native_batch_norm_legit_no_training_relu_2:
	.zero		580
